//
// Generated by NVIDIA NVVM Compiler
//
// Compiler Build ID: CL-36424714
// Cuda compilation tools, release 13.0, V13.0.88
// Based on NVVM 20.0.0
//

.version 9.0
.target sm_100
.address_size 64

	// .globl	_Z21matrix_multiplicationPdS_S_iii
// _ZZ27matrix_multiplication_tiledPdS_S_iiiE8shared_A has been demoted
// _ZZ27matrix_multiplication_tiledPdS_S_iiiE8shared_X has been demoted

.visible .entry _Z21matrix_multiplicationPdS_S_iii(
	.param .u64 .ptr .align 1 _Z21matrix_multiplicationPdS_S_iii_param_0,
	.param .u64 .ptr .align 1 _Z21matrix_multiplicationPdS_S_iii_param_1,
	.param .u64 .ptr .align 1 _Z21matrix_multiplicationPdS_S_iii_param_2,
	.param .u32 _Z21matrix_multiplicationPdS_S_iii_param_3,
	.param .u32 _Z21matrix_multiplicationPdS_S_iii_param_4,
	.param .u32 _Z21matrix_multiplicationPdS_S_iii_param_5
)
{
	.reg .pred 	%p<13>;
	.reg .b32 	%r<41>;
	.reg .b64 	%rd<53>;
	.reg .b64 	%fd<68>;

	ld.param.u64 	%rd7, [_Z21matrix_multiplicationPdS_S_iii_param_0];
	ld.param.u64 	%rd8, [_Z21matrix_multiplicationPdS_S_iii_param_1];
	ld.param.u64 	%rd6, [_Z21matrix_multiplicationPdS_S_iii_param_2];
	ld.param.u32 	%r20, [_Z21matrix_multiplicationPdS_S_iii_param_3];
	ld.param.u32 	%r18, [_Z21matrix_multiplicationPdS_S_iii_param_4];
	ld.param.u32 	%r19, [_Z21matrix_multiplicationPdS_S_iii_param_5];
	cvta.to.global.u64 	%rd1, %rd8;
	cvta.to.global.u64 	%rd2, %rd7;
	mov.u32 	%r21, %ntid.y;
	mov.u32 	%r22, %ctaid.y;
	mov.u32 	%r23, %tid.y;
	mad.lo.s32 	%r1, %r21, %r22, %r23;
	mov.u32 	%r24, %ntid.x;
	mov.u32 	%r25, %ctaid.x;
	mov.u32 	%r26, %tid.x;
	mad.lo.s32 	%r2, %r24, %r25, %r26;
	setp.ge.s32 	%p1, %r1, %r20;
	setp.ge.s32 	%p2, %r2, %r19;
	or.pred  	%p3, %p1, %p2;
	@%p3 bra 	$L__BB0_14;
	setp.lt.s32 	%p4, %r18, 1;
	mov.f64 	%fd67, 0d0000000000000000;
	@%p4 bra 	$L__BB0_13;
	mul.lo.s32 	%r3, %r18, %r1;
	and.b32  	%r4, %r18, 7;
	setp.lt.u32 	%p5, %r18, 8;
	mov.f64 	%fd67, 0d0000000000000000;
	mov.b32 	%r39, 0;
	@%p5 bra 	$L__BB0_5;
	and.b32  	%r39, %r18, 2147483640;
	neg.s32 	%r37, %r39;
	shl.b32 	%r7, %r19, 3;
	mul.wide.u32 	%rd9, %r3, 8;
	add.s64 	%rd10, %rd9, %rd2;
	add.s64 	%rd52, %rd10, 32;
	mov.f64 	%fd67, 0d0000000000000000;
	mul.wide.s32 	%rd13, %r19, 8;
	mov.u32 	%r36, %r2;
$L__BB0_4:
	.pragma "nounroll";
	ld.global.f64 	%fd17, [%rd52+-32];
	mul.wide.s32 	%rd11, %r36, 8;
	add.s64 	%rd12, %rd1, %rd11;
	ld.global.f64 	%fd18, [%rd12];
	fma.rn.f64 	%fd19, %fd17, %fd18, %fd67;
	ld.global.f64 	%fd20, [%rd52+-24];
	add.s64 	%rd14, %rd12, %rd13;
	ld.global.f64 	%fd21, [%rd14];
	fma.rn.f64 	%fd22, %fd20, %fd21, %fd19;
	ld.global.f64 	%fd23, [%rd52+-16];
	add.s64 	%rd15, %rd14, %rd13;
	ld.global.f64 	%fd24, [%rd15];
	fma.rn.f64 	%fd25, %fd23, %fd24, %fd22;
	ld.global.f64 	%fd26, [%rd52+-8];
	add.s64 	%rd16, %rd15, %rd13;
	ld.global.f64 	%fd27, [%rd16];
	fma.rn.f64 	%fd28, %fd26, %fd27, %fd25;
	ld.global.f64 	%fd29, [%rd52];
	add.s64 	%rd17, %rd16, %rd13;
	ld.global.f64 	%fd30, [%rd17];
	fma.rn.f64 	%fd31, %fd29, %fd30, %fd28;
	ld.global.f64 	%fd32, [%rd52+8];
	add.s64 	%rd18, %rd17, %rd13;
	ld.global.f64 	%fd33, [%rd18];
	fma.rn.f64 	%fd34, %fd32, %fd33, %fd31;
	ld.global.f64 	%fd35, [%rd52+16];
	add.s64 	%rd19, %rd18, %rd13;
	ld.global.f64 	%fd36, [%rd19];
	fma.rn.f64 	%fd37, %fd35, %fd36, %fd34;
	ld.global.f64 	%fd38, [%rd52+24];
	add.s64 	%rd20, %rd19, %rd13;
	ld.global.f64 	%fd39, [%rd20];
	fma.rn.f64 	%fd67, %fd38, %fd39, %fd37;
	add.s32 	%r37, %r37, 8;
	add.s32 	%r36, %r36, %r7;
	add.s64 	%rd52, %rd52, 64;
	setp.ne.s32 	%p6, %r37, 0;
	@%p6 bra 	$L__BB0_4;
$L__BB0_5:
	setp.eq.s32 	%p7, %r4, 0;
	@%p7 bra 	$L__BB0_13;
	and.b32  	%r13, %r18, 3;
	setp.lt.u32 	%p8, %r4, 4;
	@%p8 bra 	$L__BB0_8;
	add.s32 	%r28, %r39, %r3;
	mul.wide.u32 	%rd21, %r28, 8;
	add.s64 	%rd22, %rd2, %rd21;
	ld.global.f64 	%fd41, [%rd22];
	mad.lo.s32 	%r29, %r39, %r19, %r2;
	mul.wide.s32 	%rd23, %r29, 8;
	add.s64 	%rd24, %rd1, %rd23;
	ld.global.f64 	%fd42, [%rd24];
	fma.rn.f64 	%fd43, %fd41, %fd42, %fd67;
	cvt.u64.u32 	%rd25, %r3;
	cvt.u64.u32 	%rd26, %r39;
	add.s64 	%rd27, %rd26, %rd25;
	shl.b64 	%rd28, %rd27, 3;
	add.s64 	%rd29, %rd2, %rd28;
	ld.global.f64 	%fd44, [%rd29+8];
	mul.wide.s32 	%rd30, %r19, 8;
	add.s64 	%rd31, %rd24, %rd30;
	ld.global.f64 	%fd45, [%rd31];
	fma.rn.f64 	%fd46, %fd44, %fd45, %fd43;
	ld.global.f64 	%fd47, [%rd29+16];
	add.s64 	%rd32, %rd31, %rd30;
	ld.global.f64 	%fd48, [%rd32];
	fma.rn.f64 	%fd49, %fd47, %fd48, %fd46;
	ld.global.f64 	%fd50, [%rd29+24];
	add.s64 	%rd33, %rd32, %rd30;
	ld.global.f64 	%fd51, [%rd33];
	fma.rn.f64 	%fd67, %fd50, %fd51, %fd49;
	add.s32 	%r39, %r39, 4;
$L__BB0_8:
	setp.eq.s32 	%p9, %r13, 0;
	@%p9 bra 	$L__BB0_13;
	setp.eq.s32 	%p10, %r13, 1;
	@%p10 bra 	$L__BB0_11;
	add.s32 	%r30, %r39, %r3;
	mul.wide.u32 	%rd34, %r30, 8;
	add.s64 	%rd35, %rd2, %rd34;
	ld.global.f64 	%fd53, [%rd35];
	mad.lo.s32 	%r31, %r39, %r19, %r2;
	mul.wide.s32 	%rd36, %r31, 8;
	add.s64 	%rd37, %rd1, %rd36;
	ld.global.f64 	%fd54, [%rd37];
	fma.rn.f64 	%fd55, %fd53, %fd54, %fd67;
	cvt.u64.u32 	%rd38, %r3;
	cvt.u64.u32 	%rd39, %r39;
	add.s64 	%rd40, %rd39, %rd38;
	shl.b64 	%rd41, %rd40, 3;
	add.s64 	%rd42, %rd2, %rd41;
	ld.global.f64 	%fd56, [%rd42+8];
	mul.wide.s32 	%rd43, %r19, 8;
	add.s64 	%rd44, %rd37, %rd43;
	ld.global.f64 	%fd57, [%rd44];
	fma.rn.f64 	%fd67, %fd56, %fd57, %fd55;
	add.s32 	%r39, %r39, 2;
$L__BB0_11:
	and.b32  	%r32, %r18, 1;
	setp.eq.b32 	%p11, %r32, 1;
	not.pred 	%p12, %p11;
	@%p12 bra 	$L__BB0_13;
	add.s32 	%r33, %r39, %r3;
	mul.wide.u32 	%rd45, %r33, 8;
	add.s64 	%rd46, %rd2, %rd45;
	ld.global.f64 	%fd58, [%rd46];
	mad.lo.s32 	%r34, %r39, %r19, %r2;
	mul.wide.s32 	%rd47, %r34, 8;
	add.s64 	%rd48, %rd1, %rd47;
	ld.global.f64 	%fd59, [%rd48];
	fma.rn.f64 	%fd67, %fd58, %fd59, %fd67;
$L__BB0_13:
	mad.lo.s32 	%r35, %r19, %r1, %r2;
	cvta.to.global.u64 	%rd49, %rd6;
	mul.wide.s32 	%rd50, %r35, 8;
	add.s64 	%rd51, %rd49, %rd50;
	st.global.f64 	[%rd51], %fd67;
$L__BB0_14:
	ret;

}
	// .globl	_Z27matrix_multiplication_tiledPdS_S_iii
.visible .entry _Z27matrix_multiplication_tiledPdS_S_iii(
	.param .u64 .ptr .align 1 _Z27matrix_multiplication_tiledPdS_S_iii_param_0,
	.param .u64 .ptr .align 1 _Z27matrix_multiplication_tiledPdS_S_iii_param_1,
	.param .u64 .ptr .align 1 _Z27matrix_multiplication_tiledPdS_S_iii_param_2,
	.param .u32 _Z27matrix_multiplication_tiledPdS_S_iii_param_3,
	.param .u32 _Z27matrix_multiplication_tiledPdS_S_iii_param_4,
	.param .u32 _Z27matrix_multiplication_tiledPdS_S_iii_param_5
)
{
	.reg .pred 	%p<15>;
	.reg .b32 	%r<41>;
	.reg .b64 	%rd<23>;
	.reg .b64 	%fd<116>;
	// demoted variable
	.shared .align 8 .b8 _ZZ27matrix_multiplication_tiledPdS_S_iiiE8shared_A[2176];
	// demoted variable
	.shared .align 8 .b8 _ZZ27matrix_multiplication_tiledPdS_S_iiiE8shared_X[2176];
	ld.param.u64 	%rd9, [_Z27matrix_multiplication_tiledPdS_S_iii_param_0];
	ld.param.u64 	%rd10, [_Z27matrix_multiplication_tiledPdS_S_iii_param_1];
	ld.param.u64 	%rd8, [_Z27matrix_multiplication_tiledPdS_S_iii_param_2];
	cvta.to.global.u64 	%rd1, %rd10;
	cvta.to.global.u64 	%rd11, %rd9;
	mov.u32 	%r20, %ctaid.y;
	shl.b32 	%r21, %r20, 4;
	mov.u32 	%r38, %tid.y;
	add.s32 	%r2, %r21, %r38;
	mov.u32 	%r22, %ctaid.x;
	shl.b32 	%r23, %r22, 4;
	mov.u32 	%r37, %tid.x;
	add.s32 	%r4, %r23, %r37;
	mul.lo.s32 	%r24, %r38, 136;
	mov.u32 	%r25, _ZZ27matrix_multiplication_tiledPdS_S_iiiE8shared_A;
	add.s32 	%r5, %r25, %r24;
	shl.b32 	%r26, %r37, 3;
	add.s32 	%r6, %r5, %r26;
	shl.b32 	%r7, %r2, 8;
	add.s32 	%r27, %r7, %r37;
	mov.u32 	%r28, _ZZ27matrix_multiplication_tiledPdS_S_iiiE8shared_X;
	add.s32 	%r9, %r28, %r26;
	add.s32 	%r8, %r9, %r24;
	shl.b32 	%r29, %r38, 8;
	add.s32 	%r30, %r37, %r29;
	add.s32 	%r39, %r30, %r23;
	shl.b32 	%r31, %r20, 12;
	add.s32 	%r32, %r30, %r31;
	add.s32 	%r33, %r32, 16;
	mul.wide.u32 	%rd12, %r33, 8;
	add.s64 	%rd22, %rd11, %rd12;
	mul.wide.u32 	%rd13, %r27, 8;
	add.s64 	%rd21, %rd11, %rd13;
	mov.f64 	%fd111, 0d0000000000000000;
	mov.b32 	%r40, 4096;
$L__BB1_1:
	max.u32 	%r34, %r2, %r37;
	setp.gt.u32 	%p1, %r34, 255;
	mov.f64 	%fd112, 0d0000000000000000;
	@%p1 bra 	$L__BB1_3;
	ld.global.f64 	%fd112, [%rd21];
$L__BB1_3:
	setp.gt.s32 	%p2, %r4, 255;
	st.shared.f64 	[%r6], %fd112;
	setp.gt.u32 	%p3, %r38, 255;
	mov.f64 	%fd113, 0d0000000000000000;
	or.pred  	%p4, %p2, %p3;
	@%p4 bra 	$L__BB1_5;
	mul.wide.u32 	%rd14, %r39, 8;
	add.s64 	%rd15, %rd1, %rd14;
	ld.global.f64 	%fd113, [%rd15];
$L__BB1_5:
	setp.gt.u32 	%p5, %r2, 255;
	st.shared.f64 	[%r8], %fd113;
	bar.sync 	0;
	ld.shared.f64 	%fd16, [%r5];
	ld.shared.f64 	%fd17, [%r9];
	fma.rn.f64 	%fd18, %fd16, %fd17, %fd111;
	ld.shared.f64 	%fd19, [%r5+8];
	ld.shared.f64 	%fd20, [%r9+136];
	fma.rn.f64 	%fd21, %fd19, %fd20, %fd18;
	ld.shared.f64 	%fd22, [%r5+16];
	ld.shared.f64 	%fd23, [%r9+272];
	fma.rn.f64 	%fd24, %fd22, %fd23, %fd21;
	ld.shared.f64 	%fd25, [%r5+24];
	ld.shared.f64 	%fd26, [%r9+408];
	fma.rn.f64 	%fd27, %fd25, %fd26, %fd24;
	ld.shared.f64 	%fd28, [%r5+32];
	ld.shared.f64 	%fd29, [%r9+544];
	fma.rn.f64 	%fd30, %fd28, %fd29, %fd27;
	ld.shared.f64 	%fd31, [%r5+40];
	ld.shared.f64 	%fd32, [%r9+680];
	fma.rn.f64 	%fd33, %fd31, %fd32, %fd30;
	ld.shared.f64 	%fd34, [%r5+48];
	ld.shared.f64 	%fd35, [%r9+816];
	fma.rn.f64 	%fd36, %fd34, %fd35, %fd33;
	ld.shared.f64 	%fd37, [%r5+56];
	ld.shared.f64 	%fd38, [%r9+952];
	fma.rn.f64 	%fd39, %fd37, %fd38, %fd36;
	ld.shared.f64 	%fd40, [%r5+64];
	ld.shared.f64 	%fd41, [%r9+1088];
	fma.rn.f64 	%fd42, %fd40, %fd41, %fd39;
	ld.shared.f64 	%fd43, [%r5+72];
	ld.shared.f64 	%fd44, [%r9+1224];
	fma.rn.f64 	%fd45, %fd43, %fd44, %fd42;
	ld.shared.f64 	%fd46, [%r5+80];
	ld.shared.f64 	%fd47, [%r9+1360];
	fma.rn.f64 	%fd48, %fd46, %fd47, %fd45;
	ld.shared.f64 	%fd49, [%r5+88];
	ld.shared.f64 	%fd50, [%r9+1496];
	fma.rn.f64 	%fd51, %fd49, %fd50, %fd48;
	ld.shared.f64 	%fd52, [%r5+96];
	ld.shared.f64 	%fd53, [%r9+1632];
	fma.rn.f64 	%fd54, %fd52, %fd53, %fd51;
	ld.shared.f64 	%fd55, [%r5+104];
	ld.shared.f64 	%fd56, [%r9+1768];
	fma.rn.f64 	%fd57, %fd55, %fd56, %fd54;
	ld.shared.f64 	%fd58, [%r5+112];
	ld.shared.f64 	%fd59, [%r9+1904];
	fma.rn.f64 	%fd60, %fd58, %fd59, %fd57;
	ld.shared.f64 	%fd61, [%r5+120];
	ld.shared.f64 	%fd62, [%r9+2040];
	fma.rn.f64 	%fd6, %fd61, %fd62, %fd60;
	bar.sync 	0;
	setp.gt.u32 	%p6, %r37, 239;
	mov.f64 	%fd114, 0d0000000000000000;
	or.pred  	%p7, %p5, %p6;
	@%p7 bra 	$L__BB1_7;
	ld.global.f64 	%fd114, [%rd22];
$L__BB1_7:
	setp.gt.s32 	%p8, %r4, 255;
	st.shared.f64 	[%r6], %fd114;
	setp.gt.u32 	%p9, %r38, 239;
	mov.f64 	%fd115, 0d0000000000000000;
	or.pred  	%p10, %p8, %p9;
	@%p10 bra 	$L__BB1_9;
	add.s32 	%r35, %r39, 4096;
	mul.wide.u32 	%rd16, %r35, 8;
	add.s64 	%rd17, %rd1, %rd16;
	ld.global.f64 	%fd115, [%rd17];
$L__BB1_9:
	st.shared.f64 	[%r8], %fd115;
	bar.sync 	0;
	ld.shared.f64 	%fd64, [%r5];
	ld.shared.f64 	%fd65, [%r9];
	fma.rn.f64 	%fd66, %fd64, %fd65, %fd6;
	ld.shared.f64 	%fd67, [%r5+8];
	ld.shared.f64 	%fd68, [%r9+136];
	fma.rn.f64 	%fd69, %fd67, %fd68, %fd66;
	ld.shared.f64 	%fd70, [%r5+16];
	ld.shared.f64 	%fd71, [%r9+272];
	fma.rn.f64 	%fd72, %fd70, %fd71, %fd69;
	ld.shared.f64 	%fd73, [%r5+24];
	ld.shared.f64 	%fd74, [%r9+408];
	fma.rn.f64 	%fd75, %fd73, %fd74, %fd72;
	ld.shared.f64 	%fd76, [%r5+32];
	ld.shared.f64 	%fd77, [%r9+544];
	fma.rn.f64 	%fd78, %fd76, %fd77, %fd75;
	ld.shared.f64 	%fd79, [%r5+40];
	ld.shared.f64 	%fd80, [%r9+680];
	fma.rn.f64 	%fd81, %fd79, %fd80, %fd78;
	ld.shared.f64 	%fd82, [%r5+48];
	ld.shared.f64 	%fd83, [%r9+816];
	fma.rn.f64 	%fd84, %fd82, %fd83, %fd81;
	ld.shared.f64 	%fd85, [%r5+56];
	ld.shared.f64 	%fd86, [%r9+952];
	fma.rn.f64 	%fd87, %fd85, %fd86, %fd84;
	ld.shared.f64 	%fd88, [%r5+64];
	ld.shared.f64 	%fd89, [%r9+1088];
	fma.rn.f64 	%fd90, %fd88, %fd89, %fd87;
	ld.shared.f64 	%fd91, [%r5+72];
	ld.shared.f64 	%fd92, [%r9+1224];
	fma.rn.f64 	%fd93, %fd91, %fd92, %fd90;
	ld.shared.f64 	%fd94, [%r5+80];
	ld.shared.f64 	%fd95, [%r9+1360];
	fma.rn.f64 	%fd96, %fd94, %fd95, %fd93;
	ld.shared.f64 	%fd97, [%r5+88];
	ld.shared.f64 	%fd98, [%r9+1496];
	fma.rn.f64 	%fd99, %fd97, %fd98, %fd96;
	ld.shared.f64 	%fd100, [%r5+96];
	ld.shared.f64 	%fd101, [%r9+1632];
	fma.rn.f64 	%fd102, %fd100, %fd101, %fd99;
	ld.shared.f64 	%fd103, [%r5+104];
	ld.shared.f64 	%fd104, [%r9+1768];
	fma.rn.f64 	%fd105, %fd103, %fd104, %fd102;
	ld.shared.f64 	%fd106, [%r5+112];
	ld.shared.f64 	%fd107, [%r9+1904];
	fma.rn.f64 	%fd108, %fd106, %fd107, %fd105;
	ld.shared.f64 	%fd109, [%r5+120];
	ld.shared.f64 	%fd110, [%r9+2040];
	fma.rn.f64 	%fd111, %fd109, %fd110, %fd108;
	bar.sync 	0;
	add.s32 	%r40, %r40, 8192;
	add.s32 	%r39, %r39, 8192;
	add.s64 	%rd22, %rd22, 256;
	add.s64 	%rd21, %rd21, 256;
	add.s32 	%r38, %r38, 32;
	add.s32 	%r37, %r37, 32;
	setp.ne.s32 	%p11, %r40, 69632;
	@%p11 bra 	$L__BB1_1;
	setp.gt.s32 	%p12, %r4, 255;
	setp.gt.u32 	%p13, %r2, 255;
	or.pred  	%p14, %p13, %p12;
	@%p14 bra 	$L__BB1_12;
	add.s32 	%r36, %r7, %r4;
	cvta.to.global.u64 	%rd18, %rd8;
	mul.wide.s32 	%rd19, %r36, 8;
	add.s64 	%rd20, %rd18, %rd19;
	st.global.f64 	[%rd20], %fd111;
$L__BB1_12:
	ret;

}


// ===== COMPILED SASS (sm_100) =====

	.target	sm_100

	.elftype	@"ET_EXEC"


//--------------------- .note.nv.tkinfo           --------------------------
	.section	.note.nv.tkinfo,"",@"SHT_NOTE"
	.sectionflags	@"SHF_NOTE_NV_TKINFO"
	.tkinfo
        /*0018*/ 	.word	0x00000002
        /*0030*/ 	.string	""
        /*0030*/ 	.string	"ptxas"
        /*0030*/ 	.string	"Cuda compilation tools, release 13.0, V13.0.88"
        /*0030*/ 	.string	"Build cuda_13.0.r13.0/compiler.36424714_0"
        /*0030*/ 	.string	"-arch sm_100 -m 64 "



//--------------------- .note.nv.cuinfo           --------------------------
	.section	.note.nv.cuinfo,"",@"SHT_NOTE"
	.sectionflags	@"SHF_NOTE_NV_CUINFO"
        /*0018*/ 	.short	0x0002
        /*001a*/ 	.short	0x0064
        /*001c*/ 	.short	0x0082
	.zero		2


//--------------------- .nv.info                  --------------------------
	.section	.nv.info,"",@"SHT_CUDA_INFO"
	.align	4


	//----- nvinfo : EIATTR_REGCOUNT
	.align		4
        /*0000*/ 	.byte	0x04, 0x2f
        /*0002*/ 	.short	(.L_1 - .L_0)
	.align		4
.L_0:
        /*0004*/ 	.word	index@(_Z21matrix_multiplicationPdS_S_iii)
        /*0008*/ 	.word	0x00000020


	//----- nvinfo : EIATTR_FRAME_SIZE
	.align		4
.L_1:
        /*000c*/ 	.byte	0x04, 0x11
        /*000e*/ 	.short	(.L_3 - .L_2)
	.align		4
.L_2:
        /*0010*/ 	.word	index@(_Z21matrix_multiplicationPdS_S_iii)
        /*0014*/ 	.word	0x00000000


	//----- nvinfo : EIATTR_REGCOUNT
	.align		4
.L_3:
        /*0018*/ 	.byte	0x04, 0x2f
        /*001a*/ 	.short	(.L_5 - .L_4)
	.align		4
.L_4:
        /*001c*/ 	.word	index@(_Z27matrix_multiplication_tiledPdS_S_iii)
        /*0020*/ 	.word	0x00000020


	//----- nvinfo : EIATTR_FRAME_SIZE
	.align		4
.L_5:
        /*0024*/ 	.byte	0x04, 0x11
        /*0026*/ 	.short	(.L_7 - .L_6)
	.align		4
.L_6:
        /*0028*/ 	.word	index@(_Z27matrix_multiplication_tiledPdS_S_iii)
        /*002c*/ 	.word	0x00000000


	//----- nvinfo : EIATTR_MIN_STACK_SIZE
	.align		4
.L_7:
        /*0030*/ 	.byte	0x04, 0x12
        /*0032*/ 	.short	(.L_9 - .L_8)
	.align		4
.L_8:
        /*0034*/ 	.word	index@(_Z27matrix_multiplication_tiledPdS_S_iii)
        /*0038*/ 	.word	0x00000000


	//----- nvinfo : EIATTR_MIN_STACK_SIZE
	.align		4
.L_9:
        /*003c*/ 	.byte	0x04, 0x12
        /*003e*/ 	.short	(.L_11 - .L_10)
	.align		4
.L_10:
        /*0040*/ 	.word	index@(_Z21matrix_multiplicationPdS_S_iii)
        /*0044*/ 	.word	0x00000000
.L_11:


//--------------------- .nv.compat                --------------------------
	.section	.nv.compat,"",@"SHT_CUDA_COMPAT_INFO"
	.align	4
        /*0000*/ 	.byte	0x02, 0x09, 0x00, 0x00, 0x02, 0x02, 0x01, 0x00, 0x02, 0x05, 0x05, 0x00, 0x03, 0x07, 0x01, 0x01
        /*0010*/ 	.byte	0x02, 0x03, 0x00, 0x00, 0x02, 0x06, 0x01, 0x00, 0x04, 0x0b, 0x08, 0x00, 0x01, 0x00, 0x00, 0x00
        /*0020*/ 	.byte	0x00, 0x00, 0x00, 0x00


//--------------------- .nv.info._Z27matrix_multiplication_tiledPdS_S_iii --------------------------
	.section	.nv.info._Z27matrix_multiplication_tiledPdS_S_iii,"",@"SHT_CUDA_INFO"
	.sectionflags	@""
	.align	4


	//----- nvinfo : EIATTR_CUDA_API_VERSION
	.align		4
        /*0000*/ 	.byte	0x04, 0x37
        /*0002*/ 	.short	(.L_13 - .L_12)
.L_12:
        /*0004*/ 	.word	0x00000082


	//----- nvinfo : EIATTR_KPARAM_INFO
	.align		4
.L_13:
        /*0008*/ 	.byte	0x04, 0x17
        /*000a*/ 	.short	(.L_15 - .L_14)
.L_14:
        /*000c*/ 	.word	0x00000000
        /*0010*/ 	.short	0x0005
        /*0012*/ 	.short	0x0020
        /*0014*/ 	.byte	0x00, 0xf0, 0x11, 0x00


	//----- nvinfo : EIATTR_KPARAM_INFO
	.align		4
.L_15:
        /*0018*/ 	.byte	0x04, 0x17
        /*001a*/ 	.short	(.L_17 - .L_16)
.L_16:
        /*001c*/ 	.word	0x00000000
        /*0020*/ 	.short	0x0004
        /*0022*/ 	.short	0x001c
        /*0024*/ 	.byte	0x00, 0xf0, 0x11, 0x00


	//----- nvinfo : EIATTR_KPARAM_INFO
	.align		4
.L_17:
        /*0028*/ 	.byte	0x04, 0x17
        /*002a*/ 	.short	(.L_19 - .L_18)
.L_18:
        /*002c*/ 	.word	0x00000000
        /*0030*/ 	.short	0x0003
        /*0032*/ 	.short	0x0018
        /*0034*/ 	.byte	0x00, 0xf0, 0x11, 0x00


	//----- nvinfo : EIATTR_KPARAM_INFO
	.align		4
.L_19:
        /*0038*/ 	.byte	0x04, 0x17
        /*003a*/ 	.short	(.L_21 - .L_20)
.L_20:
        /*003c*/ 	.word	0x00000000
        /*0040*/ 	.short	0x0002
        /*0042*/ 	.short	0x0010
        /*0044*/ 	.byte	0x00, 0xf5, 0x21, 0x00


	//----- nvinfo : EIATTR_KPARAM_INFO
	.align		4
.L_21:
        /*0048*/ 	.byte	0x04, 0x17
        /*004a*/ 	.short	(.L_23 - .L_22)
.L_22:
        /*004c*/ 	.word	0x00000000
        /*0050*/ 	.short	0x0001
        /*0052*/ 	.short	0x0008
        /*0054*/ 	.byte	0x00, 0xf5, 0x21, 0x00


	//----- nvinfo : EIATTR_KPARAM_INFO
	.align		4
.L_23:
        /*0058*/ 	.byte	0x04, 0x17
        /*005a*/ 	.short	(.L_25 - .L_24)
.L_24:
        /*005c*/ 	.word	0x00000000
        /*0060*/ 	.short	0x0000
        /*0062*/ 	.short	0x0000
        /*0064*/ 	.byte	0x00, 0xf5, 0x21, 0x00


	//----- nvinfo : EIATTR_SPARSE_MMA_MASK
	.align		4
.L_25:
        /*0068*/ 	.byte	0x03, 0x50
        /*006a*/ 	.short	0x0000


	//----- nvinfo : EIATTR_MAXREG_COUNT
	.align		4
        /*006c*/ 	.byte	0x03, 0x1b
        /*006e*/ 	.short	0x00ff


	//----- nvinfo : EIATTR_NUM_BARRIERS
	.align		4
        /*0070*/ 	.byte	0x02, 0x4c
        /*0072*/ 	.byte	0x01
	.zero		1


	//----- nvinfo : EIATTR_MERCURY_ISA_VERSION
	.align		4
        /*0074*/ 	.byte	0x03, 0x5f
        /*0076*/ 	.short	0x0101


	//----- nvinfo : EIATTR_VRC_CTA_INIT_COUNT
	.align		4
        /*0078*/ 	.byte	0x02, 0x4a
	.zero		1
	.zero		1


	//----- nvinfo : EIATTR_EXIT_INSTR_OFFSETS
	.align		4
        /*007c*/ 	.byte	0x04, 0x1c
        /*007e*/ 	.short	(.L_27 - .L_26)


	//   ....[0]....
.L_26:
        /*0080*/ 	.word	0x00000a90


	//   ....[1]....
        /*0084*/ 	.word	0x00000ae0


	//----- nvinfo : EIATTR_CBANK_PARAM_SIZE
	.align		4
.L_27:
        /*0088*/ 	.byte	0x03, 0x19
        /*008a*/ 	.short	0x0024


	//----- nvinfo : EIATTR_PARAM_CBANK
	.align		4
        /*008c*/ 	.byte	0x04, 0x0a
        /*008e*/ 	.short	(.L_29 - .L_28)
	.align		4
.L_28:
        /*0090*/ 	.word	index@(.nv.constant0._Z27matrix_multiplication_tiledPdS_S_iii)
        /*0094*/ 	.short	0x0380
        /*0096*/ 	.short	0x0024


	//----- nvinfo : EIATTR_SW_WAR
	.align		4
.L_29:
        /*0098*/ 	.byte	0x04, 0x36
        /*009a*/ 	.short	(.L_31 - .L_30)
.L_30:
        /*009c*/ 	.word	0x00000008
.L_31:


//--------------------- .nv.info._Z21matrix_multiplicationPdS_S_iii --------------------------
	.section	.nv.info._Z21matrix_multiplicationPdS_S_iii,"",@"SHT_CUDA_INFO"
	.sectionflags	@""
	.align	4


	//----- nvinfo : EIATTR_CUDA_API_VERSION
	.align		4
        /*0000*/ 	.byte	0x04, 0x37
        /*0002*/ 	.short	(.L_33 - .L_32)
.L_32:
        /*0004*/ 	.word	0x00000082


	//----- nvinfo : EIATTR_KPARAM_INFO
	.align		4
.L_33:
        /*0008*/ 	.byte	0x04, 0x17
        /*000a*/ 	.short	(.L_35 - .L_34)
.L_34:
        /*000c*/ 	.word	0x00000000
        /*0010*/ 	.short	0x0005
        /*0012*/ 	.short	0x0020
        /*0014*/ 	.byte	0x00, 0xf0, 0x11, 0x00


	//----- nvinfo : EIATTR_KPARAM_INFO
	.align		4
.L_35:
        /*0018*/ 	.byte	0x04, 0x17
        /*001a*/ 	.short	(.L_37 - .L_36)
.L_36:
        /*001c*/ 	.word	0x00000000
        /*0020*/ 	.short	0x0004
        /*0022*/ 	.short	0x001c
        /*0024*/ 	.byte	0x00, 0xf0, 0x11, 0x00


	//----- nvinfo : EIATTR_KPARAM_INFO
	.align		4
.L_37:
        /*0028*/ 	.byte	0x04, 0x17
        /*002a*/ 	.short	(.L_39 - .L_38)
.L_38:
        /*002c*/ 	.word	0x00000000
        /*0030*/ 	.short	0x0003
        /*0032*/ 	.short	0x0018
        /*0034*/ 	.byte	0x00, 0xf0, 0x11, 0x00


	//----- nvinfo : EIATTR_KPARAM_INFO
	.align		4
.L_39:
        /*0038*/ 	.byte	0x04, 0x17
        /*003a*/ 	.short	(.L_41 - .L_40)
.L_40:
        /*003c*/ 	.word	0x00000000
        /*0040*/ 	.short	0x0002
        /*0042*/ 	.short	0x0010
        /*0044*/ 	.byte	0x00, 0xf5, 0x21, 0x00


	//----- nvinfo : EIATTR_KPARAM_INFO
	.align		4
.L_41:
        /*0048*/ 	.byte	0x04, 0x17
        /*004a*/ 	.short	(.L_43 - .L_42)
.L_42:
        /*004c*/ 	.word	0x00000000
        /*0050*/ 	.short	0x0001
        /*0052*/ 	.short	0x0008
        /*0054*/ 	.byte	0x00, 0xf5, 0x21, 0x00


	//----- nvinfo : EIATTR_KPARAM_INFO
	.align		4
.L_43:
        /*0058*/ 	.byte	0x04, 0x17
        /*005a*/ 	.short	(.L_45 - .L_44)
.L_44:
        /*005c*/ 	.word	0x00000000
        /*0060*/ 	.short	0x0000
        /*0062*/ 	.short	0x0000
        /*0064*/ 	.byte	0x00, 0xf5, 0x21, 0x00


	//----- nvinfo : EIATTR_SPARSE_MMA_MASK
	.align		4
.L_45:
        /*0068*/ 	.byte	0x03, 0x50
        /*006a*/ 	.short	0x0000


	//----- nvinfo : EIATTR_MAXREG_COUNT
	.align		4
        /*006c*/ 	.byte	0x03, 0x1b
        /*006e*/ 	.short	0x00ff


	//----- nvinfo : EIATTR_MERCURY_ISA_VERSION
	.align		4
        /*0070*/ 	.byte	0x03, 0x5f
        /*0072*/ 	.short	0x0101


	//----- nvinfo : EIATTR_VRC_CTA_INIT_COUNT
	.align		4
        /*0074*/ 	.byte	0x02, 0x4a
	.zero		1
	.zero		1


	//----- nvinfo : EIATTR_EXIT_INSTR_OFFSETS
	.align		4
        /*0078*/ 	.byte	0x04, 0x1c
        /*007a*/ 	.short	(.L_47 - .L_46)


	//   ....[0]....
.L_46:
        /*007c*/ 	.word	0x000000d0


	//   ....[1]....
        /*0080*/ 	.word	0x000008f0


	//----- nvinfo : EIATTR_CBANK_PARAM_SIZE
	.align		4
.L_47:
        /*0084*/ 	.byte	0x03, 0x19
        /*0086*/ 	.short	0x0024


	//----- nvinfo : EIATTR_PARAM_CBANK
	.align		4
        /*0088*/ 	.byte	0x04, 0x0a
        /*008a*/ 	.short	(.L_49 - .L_48)
	.align		4
.L_48:
        /*008c*/ 	.word	index@(.nv.constant0._Z21matrix_multiplicationPdS_S_iii)
        /*0090*/ 	.short	0x0380
        /*0092*/ 	.short	0x0024


	//----- nvinfo : EIATTR_SW_WAR
	.align		4
.L_49:
        /*0094*/ 	.byte	0x04, 0x36
        /*0096*/ 	.short	(.L_51 - .L_50)
.L_50:
        /*0098*/ 	.word	0x00000008
.L_51:


//--------------------- .nv.callgraph             --------------------------
	.section	.nv.callgraph,"",@"SHT_CUDA_CALLGRAPH"
	.align	4
	.sectionentsize	8
	.align		4
        /*0000*/ 	.word	0x00000000
	.align		4
        /*0004*/ 	.word	0xffffffff
	.align		4
        /*0008*/ 	.word	0x00000000
	.align		4
        /*000c*/ 	.word	0xfffffffe
	.align		4
        /*0010*/ 	.word	0x00000000
	.align		4
        /*0014*/ 	.word	0xfffffffd
	.align		4
        /*0018*/ 	.word	0x00000000
	.align		4
        /*001c*/ 	.word	0xfffffffc


//--------------------- .text._Z27matrix_multiplication_tiledPdS_S_iii --------------------------
	.section	.text._Z27matrix_multiplication_tiledPdS_S_iii,"ax",@progbits
	.align	128
        .global         _Z27matrix_multiplication_tiledPdS_S_iii
        .type           _Z27matrix_multiplication_tiledPdS_S_iii,@function
        .size           _Z27matrix_multiplication_tiledPdS_S_iii,(.L_x_7 - _Z27matrix_multiplication_tiledPdS_S_iii)
        .other          _Z27matrix_multiplication_tiledPdS_S_iii,@"STO_CUDA_ENTRY STV_DEFAULT"
_Z27matrix_multiplication_tiledPdS_S_iii:
.text._Z27matrix_multiplication_tiledPdS_S_iii:
[----:B------:R-:W-:Y:S01]  /*0000*/  LDC R1, c[0x0][0x37c] ;  /* 0x0000df00ff017b82 */ /* 0x000fe20000000800 */
[----:B------:R-:W0:Y:S07]  /*0010*/  S2R R7, SR_TID.Y ;  /* 0x0000000000077919 */ /* 0x000e2e0000002200 */
[----:B------:R-:W1:Y:S01]  /*0020*/  LDC.64 R2, c[0x0][0x380] ;  /* 0x0000e000ff027b82 */ /* 0x000e620000000a00 */
[----:B------:R-:W-:Y:S02]  /*0030*/  MOV R4, 0x400 ;  /* 0x0000040000047802 */ /* 0x000fe40000000f00 */
[----:B------:R-:W-:Y:S01]  /*0040*/  CS2R R16, SRZ ;  /* 0x0000000000107805 */ /* 0x000fe2000001ff00 */
[----:B------:R-:W0:Y:S01]  /*0050*/  S2R R0, SR_TID.X ;  /* 0x0000000000007919 */ /* 0x000e220000002100 */
[----:B------:R-:W2:Y:S01]  /*0060*/  LDCU.64 UR6, c[0x0][0x358] ;  /* 0x00006b00ff0677ac */ /* 0x000ea20008000a00 */
[----:B------:R-:W-:Y:S01]  /*0070*/  VIADD R10, R4, 0x880 ;  /* 0x00000880040a7836 */ /* 0x000fe20000000000 */
[----:B------:R-:W3:Y:S01]  /*0080*/  S2R R6, SR_CTAID.Y ;  /* 0x0000000000067919 */ /* 0x000ee20000002600 */
[----:B------:R-:W-:Y:S01]  /*0090*/  UMOV UR4, 0x1000 ;  /* 0x0000100000047882 */ /* 0x000fe20000000000 */
[----:B------:R-:W4:Y:S01]  /*00a0*/  S2R R13, SR_CgaCtaId ;  /* 0x00000000000d7919 */ /* 0x000f220000008800 */
[----:B------:R-:W5:Y:S01]  /*00b0*/  S2R R15, SR_CTAID.X ;  /* 0x00000000000f7919 */ /* 0x000f620000002500 */
[----:B0-----:R-:W-:-:S02]  /*00c0*/  IMAD R12, R7, 0x100, R0 ;  /* 0x00000100070c7824 */ /* 0x001fc400078e0200 */
[C---:B---3--:R-:W-:Y:S02]  /*00d0*/  IMAD R5, R6.reuse, 0x10, R7 ;  /* 0x0000001006057824 */ /* 0x048fe400078e0207 */
[----:B------:R-:W-:-:S03]  /*00e0*/  IMAD R6, R6, 0x1000, R12 ;  /* 0x0000100006067824 */ /* 0x000fc600078e020c */
[----:B------:R-:W-:Y:S01]  /*00f0*/  LEA R9, R5, R0, 0x8 ;  /* 0x0000000005097211 */ /* 0x000fe200078e40ff */
[----:B------:R-:W-:Y:S01]  /*0100*/  VIADD R11, R6, 0x10 ;  /* 0x00000010060b7836 */ /* 0x000fe20000000000 */
[C---:B----4-:R-:W-:Y:S02]  /*0110*/  LEA R6, R13.reuse, R4, 0x18 ;  /* 0x000000040d067211 */ /* 0x050fe400078ec0ff */
[----:B------:R-:W-:Y:S01]  /*0120*/  LEA R13, R13, R10, 0x18 ;  /* 0x0000000a0d0d7211 */ /* 0x000fe200078ec0ff */
[----:B-1----:R-:W-:-:S04]  /*0130*/  IMAD.WIDE.U32 R8, R9, 0x8, R2 ;  /* 0x0000000809087825 */ /* 0x002fc800078e0002 */
[----:B------:R-:W-:-:S04]  /*0140*/  IMAD.WIDE.U32 R2, R11, 0x8, R2 ;  /* 0x000000080b027825 */ /* 0x000fc800078e0002 */
[----:B------:R-:W-:Y:S01]  /*0150*/  IMAD R11, R7, 0x88, R6 ;  /* 0x00000088070b7824 */ /* 0x000fe200078e0206 */
[----:B------:R-:W-:Y:S01]  /*0160*/  MOV R22, R2 ;  /* 0x0000000200167202 */ /* 0x000fe20000000f00 */
[C---:B------:R-:W-:Y:S02]  /*0170*/  IMAD R6, R0.reuse, 0x8, R13 ;  /* 0x0000000800067824 */ /* 0x040fe400078e020d */
[----:B------:R-:W-:Y:S01]  /*0180*/  IMAD.MOV.U32 R4, RZ, RZ, R8 ;  /* 0x000000ffff047224 */ /* 0x000fe200078e0008 */
[----:B------:R-:W-:Y:S01]  /*0190*/  LEA R29, R0, R11, 0x3 ;  /* 0x0000000b001d7211 */ /* 0x000fe200078e18ff */
[C---:B-----5:R-:W-:Y:S02]  /*01a0*/  IMAD R2, R15.reuse, 0x10, R12 ;  /* 0x000000100f027824 */ /* 0x060fe400078e020c */
[----:B------:R-:W-:Y:S02]  /*01b0*/  IMAD R8, R15, 0x10, R0 ;  /* 0x000000100f087824 */ /* 0x000fe400078e0200 */
[----:B--2---:R-:W-:-:S07]  /*01c0*/  IMAD R27, R7, 0x88, R6 ;  /* 0x00000088071b7824 */ /* 0x004fce00078e0206 */
.L_x_0:
[----:B------:R-:W-:Y:S02]  /*01d0*/  ISETP.GT.U32.AND P0, PT, R7, 0xff, PT ;  /* 0x000000ff0700780c */ /* 0x000fe40003f04070 */
[----:B------:R-:W-:Y:S02]  /*01e0*/  CS2R R18, SRZ ;  /* 0x0000000000127805 */ /* 0x000fe4000001ff00 */
[----:B------:R-:W-:Y:S02]  /*01f0*/  VIMNMX.U32 R10, PT, PT, R5, R0, !PT ;  /* 0x00000000050a7248 */ /* 0x000fe40007fe0000 */
[----:B------:R-:W-:Y:S02]  /*0200*/  CS2R R12, SRZ ;  /* 0x00000000000c7805 */ /* 0x000fe4000001ff00 */
[----:B------:R-:W-:Y:S02]  /*0210*/  ISETP.GT.OR P0, PT, R8, 0xff, P0 ;  /* 0x000000ff0800780c */ /* 0x000fe40000704670 */
[----:B------:R-:W-:-:S11]  /*0220*/  ISETP.GT.U32.AND P1, PT, R10, 0xff, PT ;  /* 0x000000ff0a00780c */ /* 0x000fd60003f24070 */
[----:B------:R-:W0:Y:S02]  /*0230*/  @!P0 LDC.64 R14, c[0x0][0x388] ;  /* 0x0000e200ff0e8b82 */ /* 0x000e240000000a00 */
[----:B------:R-:W-:Y:S02]  /*0240*/  @!P1 IMAD.MOV.U32 R24, RZ, RZ, R4 ;  /* 0x000000ffff189224 */ /* 0x000fe400078e0004 */
[----:B------:R-:W-:-:S05]  /*0250*/  @!P1 IMAD.MOV.U32 R25, RZ, RZ, R9 ;  /* 0x000000ffff199224 */ /* 0x000fca00078e0009 */
[----:B------:R-:W2:Y:S01]  /*0260*/  @!P1 LDG.E.64 R18, desc[UR6][R24.64] ;  /* 0x0000000618129981 */ /* 0x000ea2000c1e1b00 */
[----:B0-----:R-:W-:-:S05]  /*0270*/  @!P0 IMAD.WIDE.U32 R14, R2, 0x8, R14 ;  /* 0x00000008020e8825 */ /* 0x001fca00078e000e */
[----:B------:R-:W3:Y:S04]  /*0280*/  @!P0 LDG.E.64 R12, desc[UR6][R14.64] ;  /* 0x000000060e0c8981 */ /* 0x000ee8000c1e1b00 */
[----:B--2---:R-:W-:Y:S04]  /*0290*/  STS.64 [R29], R18 ;  /* 0x000000121d007388 */ /* 0x004fe80000000a00 */
[----:B---3--:R-:W-:Y:S01]  /*02a0*/  STS.64 [R27], R12 ;  /* 0x0000000c1b007388 */ /* 0x008fe20000000a00 */
[----:B------:R-:W-:Y:S06]  /*02b0*/  BAR.SYNC.DEFER_BLOCKING 0x0 ;  /* 0x0000000000007b1d */ /* 0x000fec0000010000 */
[----:B------:R-:W-:Y:S04]  /*02c0*/  LDS.64 R12, [R11] ;  /* 0x000000000b0c7984 */ /* 0x000fe80000000a00 */
[----:B------:R-:W0:Y:S04]  /*02d0*/  LDS.64 R20, [R6] ;  /* 0x0000000006147984 */ /* 0x000e280000000a00 */
[----:B------:R-:W-:Y:S04]  /*02e0*/  LDS.64 R14, [R11+0x8] ;  /* 0x000008000b0e7984 */ /* 0x000fe80000000a00 */
[----:B------:R-:W1:Y:S04]  /*02f0*/  LDS.64 R18, [R6+0x88] ;  /* 0x0000880006127984 */ /* 0x000e680000000a00 */
[----:B------:R-:W-:Y:S01]  /*0300*/  LDS.64 R24, [R6+0x660] ;  /* 0x0006600006187984 */ /* 0x000fe20000000a00 */
[----:B0-----:R-:W-:-:S03]  /*0310*/  DFMA R20, R12, R20, R16 ;  /* 0x000000140c14722b */ /* 0x001fc60000000010 */
[----:B------:R-:W-:Y:S04]  /*0320*/  LDS.64 R12, [R11+0x10] ;  /* 0x000010000b0c7984 */ /* 0x000fe80000000a00 */
[----:B------:R-:W0:Y:S01]  /*0330*/  LDS.64 R16, [R6+0x110] ;  /* 0x0001100006107984 */ /* 0x000e220000000a00 */
[----:B-1----:R-:W-:-:S03]  /*0340*/  DFMA R18, R14, R18, R20 ;  /* 0x000000120e12722b */ /* 0x002fc60000000014 */
[----:B------:R-:W-:Y:S04]  /*0350*/  LDS.64 R14, [R11+0x18] ;  /* 0x000018000b0e7984 */ /* 0x000fe80000000a00 */
[----:B------:R-:W1:Y:S01]  /*0360*/  LDS.64 R20, [R6+0x198] ;  /* 0x0001980006147984 */ /* 0x000e620000000a00 */
        /* <DEDUP_REMOVED lines=25> */
[----:B------:R-:W0:Y:S05]  /*0500*/  LDS.64 R12, [R11+0x60] ;  /* 0x000060000b0c7984 */ /* 0x000e2a0000000a00 */
[----:B-1----:R-:W-:Y:S02]  /*0510*/  DFMA R14, R16, R14, R18 ;  /* 0x0000000e100e722b */ /* 0x002fe40000000012 */
[----:B------:R-:W-:Y:S04]  /*0520*/  LDS.64 R18, [R11+0x68] ;  /* 0x000068000b127984 */ /* 0x000fe80000000a00 */
[----:B------:R-:W1:Y:S01]  /*0530*/  LDS.64 R16, [R6+0x6e8] ;  /* 0x0006e80006107984 */ /* 0x000e620000000a00 */
[----:B------:R-:W-:Y:S01]  /*0540*/  ISETP.GT.U32.AND P0, PT, R7, 0xef, PT ;  /* 0x000000ef0700780c */ /* 0x000fe20003f04070 */
[----:B0-----:R-:W-:-:S02]  /*0550*/  DFMA R24, R12, R24, R14 ;  /* 0x000000180c18722b */ /* 0x001fc4000000000e */
[----:B------:R-:W-:Y:S04]  /*0560*/  LDS.64 R14, [R11+0x70] ;  /* 0x000070000b0e7984 */ /* 0x000fe80000000a00 */
[----:B------:R-:W0:Y:S01]  /*0570*/  LDS.64 R12, [R6+0x770] ;  /* 0x00077000060c7984 */ /* 0x000e220000000a00 */
[----:B------:R-:W-:Y:S01]  /*0580*/  ISETP.GT.OR P0, PT, R8, 0xff, P0 ;  /* 0x000000ff0800780c */ /* 0x000fe20000704670 */
[----:B-1----:R-:W-:-:S12]  /*0590*/  DFMA R16, R18, R16, R24 ;  /* 0x000000101210722b */ /* 0x002fd80000000018 */
[----:B------:R-:W1:Y:S01]  /*05a0*/  @!P0 LDC.64 R20, c[0x0][0x388] ;  /* 0x0000e200ff148b82 */ /* 0x000e620000000a00 */
[----:B------:R-:W-:-:S04]  /*05b0*/  ISETP.GT.U32.AND P1, PT, R0, 0xef, PT ;  /* 0x000000ef0000780c */ /* 0x000fc80003f24070 */
[----:B------:R-:W-:Y:S02]  /*05c0*/  ISETP.GT.U32.OR P1, PT, R5, 0xff, P1 ;  /* 0x000000ff0500780c */ /* 0x000fe40000f24470 */
[----:B------:R-:W-:Y:S01]  /*05d0*/  @!P0 IADD3 R25, PT, PT, R2, 0x1000, RZ ;  /* 0x0000100002198810 */ /* 0x000fe20007ffe0ff */
[----:B0-----:R-:W-:Y:S01]  /*05e0*/  DFMA R12, R14, R12, R16 ;  /* 0x0000000c0e0c722b */ /* 0x001fe20000000010 */
[----:B------:R-:W-:Y:S04]  /*05f0*/  LDS.64 R16, [R11+0x78] ;  /* 0x000078000b107984 */ /* 0x000fe80000000a00 */
[----:B------:R-:W0:Y:S01]  /*0600*/  LDS.64 R14, [R6+0x7f8] ;  /* 0x0007f800060e7984 */ /* 0x000e220000000a00 */
[----:B------:R-:W-:Y:S01]  /*0610*/  CS2R R18, SRZ ;  /* 0x0000000000127805 */ /* 0x000fe2000001ff00 */
[----:B-1----:R-:W-:Y:S01]  /*0620*/  @!P0 IMAD.WIDE.U32 R20, R25, 0x8, R20 ;  /* 0x0000000819148825 */ /* 0x002fe200078e0014 */
[----:B------:R-:W-:Y:S01]  /*0630*/  CS2R R24, SRZ ;  /* 0x0000000000187805 */ /* 0x000fe2000001ff00 */
[----:B------:R-:W-:Y:S02]  /*0640*/  BAR.SYNC.DEFER_BLOCKING 0x0 ;  /* 0x0000000000007b1d */ /* 0x000fe40000010000 */
[----:B------:R-:W-:-:S05]  /*0650*/  @!P1 IMAD.MOV.U32 R23, RZ, RZ, R3 ;  /* 0x000000ffff179224 */ /* 0x000fca00078e0003 */
[----:B------:R-:W2:Y:S04]  /*0660*/  @!P1 LDG.E.64 R18, desc[UR6][R22.64] ;  /* 0x0000000616129981 */ /* 0x000ea8000c1e1b00 */
[----:B------:R-:W3:Y:S01]  /*0670*/  @!P0 LDG.E.64 R24, desc[UR6][R20.64] ;  /* 0x0000000614188981 */ /* 0x000ee2000c1e1b00 */
[----:B0-----:R-:W-:-:S03]  /*0680*/  DFMA R12, R16, R14, R12 ;  /* 0x0000000e100c722b */ /* 0x001fc6000000000c */
[----:B--2---:R-:W-:Y:S04]  /*0690*/  STS.64 [R29], R18 ;  /* 0x000000121d007388 */ /* 0x004fe80000000a00 */
[----:B---3--:R-:W-:Y:S01]  /*06a0*/  STS.64 [R27], R24 ;  /* 0x000000181b007388 */ /* 0x008fe20000000a00 */
[----:B------:R-:W-:Y:S06]  /*06b0*/  BAR.SYNC.DEFER_BLOCKING 0x0 ;  /* 0x0000000000007b1d */ /* 0x000fec0000010000 */
[----:B------:R-:W-:Y:S04]  /*06c0*/  LDS.64 R18, [R11] ;  /* 0x000000000b127984 */ /* 0x000fe80000000a00 */
[----:B------:R-:W0:Y:S04]  /*06d0*/  LDS.64 R20, [R6] ;  /* 0x0000000006147984 */ /* 0x000e280000000a00 */
        /* <DEDUP_REMOVED lines=44> */
[----:B------:R-:W-:-:S04]  /*09a0*/  UIADD3 UR4, UPT, UPT, UR4, 0x2000, URZ ;  /* 0x0000200004047890 */ /* 0x000fc8000fffe0ff */
[----:B------:R-:W-:Y:S01]  /*09b0*/  UISETP.NE.AND UP0, UPT, UR4, 0x11000, UPT ;  /* 0x000110000400788c */ /* 0x000fe2000bf05270 */
[----:B------:R-:W-:Y:S01]  /*09c0*/  BAR.SYNC.DEFER_BLOCKING 0x0 ;  /* 0x0000000000007b1d */ /* 0x000fe20000010000 */
[----:B------:R-:W-:Y:S02]  /*09d0*/  IADD3 R22, P0, PT, R22, 0x100, RZ ;  /* 0x0000010016167810 */ /* 0x000fe40007f1e0ff */
[----:B------:R-:W-:Y:S01]  /*09e0*/  IADD3 R4, P1, PT, R4, 0x100, RZ ;  /* 0x0000010004047810 */ /* 0x000fe20007f3e0ff */
[----:B------:R-:W-:Y:S01]  /*09f0*/  VIADD R7, R7, 0x20 ;  /* 0x0000002007077836 */ /* 0x000fe20000000000 */
[----:B------:R-:W-:Y:S01]  /*0a00*/  IADD3 R0, PT, PT, R0, 0x20, RZ ;  /* 0x0000002000007810 */ /* 0x000fe20007ffe0ff */
[----:B------:R-:W-:Y:S01]  /*0a10*/  IMAD.X R3, RZ, RZ, R3, P0 ;  /* 0x000000ffff037224 */ /* 0x000fe200000e0603 */
[----:B------:R-:W-:Y:S01]  /*0a20*/  IADD3 R2, PT, PT, R2, 0x2000, RZ ;  /* 0x0000200002027810 */ /* 0x000fe20007ffe0ff */
[----:B------:R-:W-:Y:S01]  /*0a30*/  IMAD.X R9, RZ, RZ, R9, P1 ;  /* 0x000000ffff097224 */ /* 0x000fe200008e0609 */
[----:B0-----:R-:W-:-:S08]  /*0a40*/  DFMA R12, R18, R12, R20 ;  /* 0x0000000c120c722b */ /* 0x001fd00000000014 */
[----:B-1----:R-:W-:Y:S01]  /*0a50*/  DFMA R16, R16, R14, R12 ;  /* 0x0000000e1010722b */ /* 0x002fe2000000000c */
[----:B------:R-:W-:Y:S10]  /*0a60*/  BRA.U UP0, `(.L_x_0) ;  /* 0xfffffff500d87547 */ /* 0x000ff4000b83ffff */
[----:B------:R-:W-:-:S04]  /*0a70*/  ISETP.GT.AND P0, PT, R8, 0xff, PT ;  /* 0x000000ff0800780c */ /* 0x000fc80003f04270 */
[----:B------:R-:W-:-:S13]  /*0a80*/  ISETP.GT.U32.OR P0, PT, R5, 0xff, P0 ;  /* 0x000000ff0500780c */ /* 0x000fda0000704470 */
[----:B------:R-:W-:Y:S05]  /*0a90*/  @P0 EXIT ;  /* 0x000000000000094d */ /* 0x000fea0003800000 */
[----:B------:R-:W0:Y:S01]  /*0aa0*/  LDC.64 R2, c[0x0][0x390] ;  /* 0x0000e400ff027b82 */ /* 0x000e220000000a00 */
[----:B------:R-:W-:-:S04]  /*0ab0*/  IMAD R5, R5, 0x100, R8 ;  /* 0x0000010005057824 */ /* 0x000fc800078e0208 */
[----:B0-----:R-:W-:-:S05]  /*0ac0*/  IMAD.WIDE R2, R5, 0x8, R2 ;  /* 0x0000000805027825 */ /* 0x001fca00078e0202 */
[----:B------:R-:W-:Y:S01]  /*0ad0*/  STG.E.64 desc[UR6][R2.64], R16 ;  /* 0x0000001002007986 */ /* 0x000fe2000c101b06 */
[----:B------:R-:W-:Y:S05]  /*0ae0*/  EXIT ;  /* 0x000000000000794d */ /* 0x000fea0003800000 */
.L_x_1:
[----:B------:R-:W-:-:S00]  /*0af0*/  BRA `(.L_x_1) ;  /* 0xfffffffc00fc7947 */ /* 0x000fc0000383ffff */
[----:B------:R-:W-:-:S00]  /*0b00*/  NOP ;  /* 0x0000000000007918 */ /* 0x000fc00000000000 */
[----:B------:R-:W-:-:S00]  /*0b10*/  NOP ;  /* 0x0000000000007918 */ /* 0x000fc00000000000 */
[----:B------:R-:W-:-:S00]  /*0b20*/  NOP ;  /* 0x0000000000007918 */ /* 0x000fc00000000000 */
[----:B------:R-:W-:-:S00]  /*0b30*/  NOP ;  /* 0x0000000000007918 */ /* 0x000fc00000000000 */
[----:B------:R-:W-:-:S00]  /*0b40*/  NOP ;  /* 0x0000000000007918 */ /* 0x000fc00000000000 */
[----:B------:R-:W-:-:S00]  /*0b50*/  NOP ;  /* 0x0000000000007918 */ /* 0x000fc00000000000 */
[----:B------:R-:W-:-:S00]  /*0b60*/  NOP ;  /* 0x0000000000007918 */ /* 0x000fc00000000000 */
[----:B------:R-:W-:-:S00]  /*0b70*/  NOP ;  /* 0x0000000000007918 */ /* 0x000fc00000000000 */
.L_x_7:


//--------------------- .text._Z21matrix_multiplicationPdS_S_iii --------------------------
	.section	.text._Z21matrix_multiplicationPdS_S_iii,"ax",@progbits
	.align	128
        .global         _Z21matrix_multiplicationPdS_S_iii
        .type           _Z21matrix_multiplicationPdS_S_iii,@function
        .size           _Z21matrix_multiplicationPdS_S_iii,(.L_x_8 - _Z21matrix_multiplicationPdS_S_iii)
        .other          _Z21matrix_multiplicationPdS_S_iii,@"STO_CUDA_ENTRY STV_DEFAULT"
_Z21matrix_multiplicationPdS_S_iii:
.text._Z21matrix_multiplicationPdS_S_iii:
[----:B------:R-:W-:Y:S01]  /*0000*/  LDC R1, c[0x0][0x37c] ;  /* 0x0000df00ff017b82 */ /* 0x000fe20000000800 */
[----:B------:R-:W0:Y:S01]  /*0010*/  S2R R3, SR_CTAID.X ;  /* 0x0000000000037919 */ /* 0x000e220000002500 */
[----:B------:R-:W1:Y:S06]  /*0020*/  LDCU UR4, c[0x0][0x364] ;  /* 0x00006c80ff0477ac */ /* 0x000e6c0008000800 */
[----:B------:R-:W2:Y:S01]  /*0030*/  LDC R0, c[0x0][0x3a0] ;  /* 0x0000e800ff007b82 */ /* 0x000ea20000000800 */
[----:B------:R-:W0:Y:S01]  /*0040*/  S2R R4, SR_TID.X ;  /* 0x0000000000047919 */ /* 0x000e220000002100 */
[----:B------:R-:W0:Y:S01]  /*0050*/  LDCU UR5, c[0x0][0x360] ;  /* 0x00006c00ff0577ac */ /* 0x000e220008000800 */
[----:B------:R-:W1:Y:S01]  /*0060*/  S2R R2, SR_CTAID.Y ;  /* 0x0000000000027919 */ /* 0x000e620000002600 */
[----:B------:R-:W3:Y:S01]  /*0070*/  LDCU UR6, c[0x0][0x398] ;  /* 0x00007300ff0677ac */ /* 0x000ee20008000800 */
[----:B------:R-:W1:Y:S01]  /*0080*/  S2R R5, SR_TID.Y ;  /* 0x0000000000057919 */ /* 0x000e620000002200 */
[----:B0-----:R-:W-:-:S05]  /*0090*/  IMAD R3, R3, UR5, R4 ;  /* 0x0000000503037c24 */ /* 0x001fca000f8e0204 */
[----:B--2---:R-:W-:Y:S01]  /*00a0*/  ISETP.GE.AND P0, PT, R3, R0, PT ;  /* 0x000000000300720c */ /* 0x004fe20003f06270 */
[----:B-1----:R-:W-:-:S05]  /*00b0*/  IMAD R2, R2, UR4, R5 ;  /* 0x0000000402027c24 */ /* 0x002fca000f8e0205 */
[----:B---3--:R-:W-:-:S13]  /*00c0*/  ISETP.GE.OR P0, PT, R2, UR6, P0 ;  /* 0x0000000602007c0c */ /* 0x008fda0008706670 */
[----:B------:R-:W-:Y:S05]  /*00d0*/  @P0 EXIT ;  /* 0x000000000000094d */ /* 0x000fea0003800000 */
[----:B------:R-:W0:Y:S01]  /*00e0*/  LDC R5, c[0x0][0x39c] ;  /* 0x0000e700ff057b82 */ /* 0x000e220000000800 */
[----:B------:R-:W1:Y:S01]  /*00f0*/  LDCU.64 UR4, c[0x0][0x358] ;  /* 0x00006b00ff0477ac */ /* 0x000e620008000a00 */
[----:B------:R-:W-:Y:S02]  /*0100*/  CS2R R18, SRZ ;  /* 0x0000000000127805 */ /* 0x000fe4000001ff00 */
[----:B0-----:R-:W-:-:S13]  /*0110*/  ISETP.GE.AND P0, PT, R5, 0x1, PT ;  /* 0x000000010500780c */ /* 0x001fda0003f06270 */
[----:B-1----:R-:W-:Y:S05]  /*0120*/  @!P0 BRA `(.L_x_2) ;  /* 0x0000000400e08947 */ /* 0x002fea0003800000 */
[C---:B------:R-:W-:Y:S01]  /*0130*/  ISETP.GE.U32.AND P1, PT, R5.reuse, 0x8, PT ;  /* 0x000000080500780c */ /* 0x040fe20003f26070 */
[----:B------:R-:W-:Y:S01]  /*0140*/  HFMA2 R7, -RZ, RZ, 0, 0 ;  /* 0x00000000ff077431 */ /* 0x000fe200000001ff */
[----:B------:R-:W-:Y:S01]  /*0150*/  LOP3.LUT R4, R5, 0x7, RZ, 0xc0, !PT ;  /* 0x0000000705047812 */ /* 0x000fe200078ec0ff */
[----:B------:R-:W-:Y:S01]  /*0160*/  IMAD R6, R2, R5, RZ ;  /* 0x0000000502067224 */ /* 0x000fe200078e02ff */
[----:B------:R-:W-:Y:S02]  /*0170*/  CS2R R18, SRZ ;  /* 0x0000000000127805 */ /* 0x000fe4000001ff00 */
[----:B------:R-:W-:-:S07]  /*0180*/  ISETP.NE.AND P0, PT, R4, RZ, PT ;  /* 0x000000ff0400720c */ /* 0x000fce0003f05270 */
[----:B------:R-:W-:Y:S06]  /*0190*/  @!P1 BRA `(.L_x_3) ;  /* 0x0000000000c49947 */ /* 0x000fec0003800000 */
[----:B------:R-:W0:Y:S01]  /*01a0*/  LDC.64 R8, c[0x0][0x380] ;  /* 0x0000e000ff087b82 */ /* 0x000e220000000a00 */
[----:B------:R-:W-:Y:S01]  /*01b0*/  LOP3.LUT R7, R5, 0x7ffffff8, RZ, 0xc0, !PT ;  /* 0x7ffffff805077812 */ /* 0x000fe200078ec0ff */
[----:B------:R-:W-:Y:S01]  /*01c0*/  IMAD.MOV.U32 R27, RZ, RZ, R3 ;  /* 0x000000ffff1b7224 */ /* 0x000fe200078e0003 */
[----:B------:R-:W-:-:S03]  /*01d0*/  CS2R R18, SRZ ;  /* 0x0000000000127805 */ /* 0x000fc6000001ff00 */
[----:B------:R-:W-:Y:S02]  /*01e0*/  IMAD.MOV R26, RZ, RZ, -R7 ;  /* 0x000000ffff1a7224 */ /* 0x000fe400078e0a07 */
[----:B0-----:R-:W-:-:S03]  /*01f0*/  IMAD.WIDE.U32 R8, R6, 0x8, R8 ;  /* 0x0000000806087825 */ /* 0x001fc600078e0008 */
[----:B------:R-:W-:-:S04]  /*0200*/  IADD3 R10, P1, PT, R8, 0x20, RZ ;  /* 0x00000020080a7810 */ /* 0x000fc80007f3e0ff */
[----:B------:R-:W-:-:S09]  /*0210*/  IADD3.X R11, PT, PT, RZ, R9, RZ, P1, !PT ;  /* 0x00000009ff0b7210 */ /* 0x000fd20000ffe4ff */
.L_x_4:
[----:B------:R-:W0:Y:S01]  /*0220*/  LDC.64 R22, c[0x0][0x388] ;  /* 0x0000e200ff167b82 */ /* 0x000e220000000a00 */
[----:B------:R-:W-:Y:S01]  /*0230*/  MOV R8, R10 ;  /* 0x0000000a00087202 */ /* 0x000fe20000000f00 */
[----:B------:R-:W-:-:S05]  /*0240*/  IMAD.MOV.U32 R9, RZ, RZ, R11 ;  /* 0x000000ffff097224 */ /* 0x000fca00078e000b */
[----:B------:R-:W2:Y:S04]  /*0250*/  LDG.E.64 R14, desc[UR4][R8.64+-0x20] ;  /* 0xffffe004080e7981 */ /* 0x000ea8000c1e1b00 */
[----:B------:R-:W3:Y:S01]  /*0260*/  LDG.E.64 R10, desc[UR4][R8.64+-0x18] ;  /* 0xffffe804080a7981 */ /* 0x000ee2000c1e1b00 */
[----:B0-----:R-:W-:-:S05]  /*0270*/  IMAD.WIDE R22, R27, 0x8, R22 ;  /* 0x000000081b167825 */ /* 0x001fca00078e0216 */
[----:B------:R-:W2:Y:S01]  /*0280*/  LDG.E.64 R12, desc[UR4][R22.64] ;  /* 0x00000004160c7981 */ /* 0x000ea2000c1e1b00 */
[----:B------:R-:W-:-:S05]  /*0290*/  IMAD.WIDE R28, R0, 0x8, R22 ;  /* 0x00000008001c7825 */ /* 0x000fca00078e0216 */
[----:B------:R-:W3:Y:S01]  /*02a0*/  LDG.E.64 R16, desc[UR4][R28.64] ;  /* 0x000000041c107981 */ /* 0x000ee2000c1e1b00 */
[C---:B------:R-:W-:Y:S01]  /*02b0*/  IMAD.WIDE R24, R0.reuse, 0x8, R28 ;  /* 0x0000000800187825 */ /* 0x040fe200078e021c */
[----:B--2---:R-:W-:Y:S02]  /*02c0*/  DFMA R18, R14, R12, R18 ;  /* 0x0000000c0e12722b */ /* 0x004fe40000000012 */
[----:B------:R-:W2:Y:S04]  /*02d0*/  LDG.E.64 R14, desc[UR4][R8.64+-0x10] ;  /* 0xfffff004080e7981 */ /* 0x000ea8000c1e1b00 */
[----:B------:R-:W2:Y:S01]  /*02e0*/  LDG.E.64 R12, desc[UR4][R24.64] ;  /* 0x00000004180c7981 */ /* 0x000ea2000c1e1b00 */
[----:B------:R-:W-:Y:S01]  /*02f0*/  IMAD.WIDE R20, R0, 0x8, R24 ;  /* 0x0000000800147825 */ /* 0x000fe200078e0218 */
[----:B---3--:R-:W-:-:S02]  /*0300*/  DFMA R16, R10, R16, R18 ;  /* 0x000000100a10722b */ /* 0x008fc40000000012 */
[----:B------:R-:W3:Y:S04]  /*0310*/  LDG.E.64 R10, desc[UR4][R8.64+-0x8] ;  /* 0xfffff804080a7981 */ /* 0x000ee8000c1e1b00 */
        /* <DEDUP_REMOVED lines=9> */
[----:B------:R-:W-:-:S03]  /*03b0*/  IMAD.WIDE R24, R0, 0x8, R28 ;  /* 0x0000000800187825 */ /* 0x000fc600078e021c */
[----:B------:R-:W4:Y:S01]  /*03c0*/  LDG.E.64 R22, desc[UR4][R8.64+0x18] ;  /* 0x0000180408167981 */ /* 0x000f22000c1e1b00 */
[----:B------:R-:W-:-:S06]  /*03d0*/  IMAD.WIDE R20, R0, 0x8, R24 ;  /* 0x0000000800147825 */ /* 0x000fcc00078e0218 */
[----:B------:R-:W4:Y:S01]  /*03e0*/  LDG.E.64 R20, desc[UR4][R20.64] ;  /* 0x0000000414147981 */ /* 0x000f22000c1e1b00 */
[----:B--2---:R-:W-:-:S03]  /*03f0*/  DFMA R14, R16, R14, R18 ;  /* 0x0000000e100e722b */ /* 0x004fc60000000012 */
[----:B------:R-:W2:Y:S04]  /*0400*/  LDG.E.64 R16, desc[UR4][R8.64+0x10] ;  /* 0x0000100408107981 */ /* 0x000ea8000c1e1b00 */
[----:B------:R-:W2:Y:S01]  /*0410*/  LDG.E.64 R18, desc[UR4][R24.64] ;  /* 0x0000000418127981 */ /* 0x000ea2000c1e1b00 */
[----:B------:R-:W-:Y:S01]  /*0420*/  IADD3 R26, PT, PT, R26, 0x8, RZ ;  /* 0x000000081a1a7810 */ /* 0x000fe20007ffe0ff */
[----:B---3--:R-:W-:-:S03]  /*0430*/  DFMA R10, R10, R12, R14 ;  /* 0x0000000c0a0a722b */ /* 0x008fc6000000000e */
[----:B------:R-:W-:Y:S02]  /*0440*/  ISETP.NE.AND P1, PT, R26, RZ, PT ;  /* 0x000000ff1a00720c */ /* 0x000fe40003f25270 */
[----:B------:R-:W-:-:S03]  /*0450*/  LEA R27, R0, R27, 0x3 ;  /* 0x0000001b001b7211 */ /* 0x000fc600078e18ff */
[----:B--2---:R-:W-:Y:S01]  /*0460*/  DFMA R18, R16, R18, R10 ;  /* 0x000000121012722b */ /* 0x004fe2000000000a */
[----:B------:R-:W-:-:S07]  /*0470*/  IADD3 R10, P2, PT, R8, 0x40, RZ ;  /* 0x00000040080a7810 */ /* 0x000fce0007f5e0ff */
[----:B----4-:R-:W-:Y:S01]  /*0480*/  DFMA R18, R22, R20, R18 ;  /* 0x000000141612722b */ /* 0x010fe20000000012 */
[----:B------:R-:W-:Y:S01]  /*0490*/  IMAD.X R11, RZ, RZ, R9, P2 ;  /* 0x000000ffff0b7224 */ /* 0x000fe200010e0609 */
[----:B------:R-:W-:Y:S09]  /*04a0*/  @P1 BRA `(.L_x_4) ;  /* 0xfffffffc005c1947 */ /* 0x000ff2000383ffff */
.L_x_3:
[----:B------:R-:W-:Y:S05]  /*04b0*/  @!P0 BRA `(.L_x_2) ;  /* 0x0000000000fc8947 */ /* 0x000fea0003800000 */
[----:B------:R-:W-:Y:S02]  /*04c0*/  ISETP.GE.U32.AND P1, PT, R4, 0x4, PT ;  /* 0x000000040400780c */ /* 0x000fe40003f26070 */
[----:B------:R-:W-:-:S04]  /*04d0*/  LOP3.LUT R26, R5, 0x3, RZ, 0xc0, !PT ;  /* 0x00000003051a7812 */ /* 0x000fc800078ec0ff */
[----:B------:R-:W-:-:S07]  /*04e0*/  ISETP.NE.AND P0, PT, R26, RZ, PT ;  /* 0x000000ff1a00720c */ /* 0x000fce0003f05270 */
[----:B------:R-:W-:Y:S06]  /*04f0*/  @!P1 BRA `(.L_x_5) ;  /* 0x00000000006c9947 */ /* 0x000fec0003800000 */
[----:B------:R-:W0:Y:S01]  /*0500*/  LDC.64 R24, c[0x0][0x380] ;  /* 0x0000e000ff187b82 */ /* 0x000e220000000a00 */
[----:B------:R-:W1:Y:S01]  /*0510*/  LDCU.64 UR6, c[0x0][0x380] ;  /* 0x00007000ff0677ac */ /* 0x000e620008000a00 */
[C---:B------:R-:W-:Y:S01]  /*0520*/  IMAD.IADD R9, R6.reuse, 0x1, R7 ;  /* 0x0000000106097824 */ /* 0x040fe200078e0207 */
[----:B------:R-:W-:Y:S01]  /*0530*/  IADD3 R4, P1, PT, R6, R7, RZ ;  /* 0x0000000706047210 */ /* 0x000fe20007f3e0ff */
[----:B------:R-:W-:-:S04]  /*0540*/  IMAD R13, R7, R0, R3 ;  /* 0x00000000070d7224 */ /* 0x000fc800078e0203 */
[----:B------:R-:W2:Y:S01]  /*0550*/  LDC.64 R10, c[0x0][0x388] ;  /* 0x0000e200ff0a7b82 */ /* 0x000ea20000000a00 */
[----:B0-----:R-:W-:-:S06]  /*0560*/  IMAD.WIDE.U32 R24, R9, 0x8, R24 ;  /* 0x0000000809187825 */ /* 0x001fcc00078e0018 */
[----:B------:R-:W3:Y:S01]  /*0570*/  LDG.E.64 R24, desc[UR4][R24.64] ;  /* 0x0000000418187981 */ /* 0x000ee2000c1e1b00 */
[----:B--2---:R-:W-:Y:S01]  /*0580*/  IMAD.WIDE R10, R13, 0x8, R10 ;  /* 0x000000080d0a7825 */ /* 0x004fe200078e020a */
[----:B------:R-:W-:Y:S02]  /*0590*/  IADD3.X R13, PT, PT, RZ, RZ, RZ, P1, !PT ;  /* 0x000000ffff0d7210 */ /* 0x000fe40000ffe4ff */
[----:B-1----:R-:W-:Y:S02]  /*05a0*/  LEA R28, P1, R4, UR6, 0x3 ;  /* 0x00000006041c7c11 */ /* 0x002fe4000f8218ff */
[----:B------:R-:W3:Y:S01]  /*05b0*/  LDG.E.64 R8, desc[UR4][R10.64] ;  /* 0x000000040a087981 */ /* 0x000ee2000c1e1b00 */
[----:B------:R-:W-:Y:S01]  /*05c0*/  IMAD.WIDE R14, R0, 0x8, R10 ;  /* 0x00000008000e7825 */ /* 0x000fe200078e020a */
[----:B------:R-:W-:-:S05]  /*05d0*/  LEA.HI.X R29, R4, UR7, R13, 0x3, P1 ;  /* 0x00000007041d7c11 */ /* 0x000fca00088f1c0d */
[----:B------:R-:W2:Y:S01]  /*05e0*/  LDG.E.64 R12, desc[UR4][R28.64+0x8] ;  /* 0x000008041c0c7981 */ /* 0x000ea2000c1e1b00 */
[----:B------:R-:W-:-:S03]  /*05f0*/  IMAD.WIDE R20, R0, 0x8, R14 ;  /* 0x0000000800147825 */ /* 0x000fc600078e020e */
[----:B------:R-:W2:Y:S04]  /*0600*/  LDG.E.64 R10, desc[UR4][R14.64] ;  /* 0x000000040e0a7981 */ /* 0x000ea8000c1e1b00 */
[----:B------:R-:W4:Y:S01]  /*0610*/  LDG.E.64 R16, desc[UR4][R20.64] ;  /* 0x0000000414107981 */ /* 0x000f22000c1e1b00 */
[----:B------:R-:W-:-:S03]  /*0620*/  IMAD.WIDE R22, R0, 0x8, R20 ;  /* 0x0000000800167825 */ /* 0x000fc600078e0214 */
[----:B------:R-:W4:Y:S04]  /*0630*/  LDG.E.64 R14, desc[UR4][R28.64+0x10] ;  /* 0x000010041c0e7981 */ /* 0x000f28000c1e1b00 */
[----:B------:R-:W5:Y:S04]  /*0640*/  LDG.E.64 R20, desc[UR4][R28.64+0x18] ;  /* 0x000018041c147981 */ /* 0x000f68000c1e1b00 */
[----:B------:R-:W5:Y:S01]  /*0650*/  LDG.E.64 R22, desc[UR4][R22.64] ;  /* 0x0000000416167981 */ /* 0x000f62000c1e1b00 */
[----:B------:R-:W-:Y:S01]  /*0660*/  VIADD R7, R7, 0x4 ;  /* 0x0000000407077836 */ /* 0x000fe20000000000 */
[----:B---3--:R-:W-:-:S08]  /*0670*/  DFMA R8, R24, R8, R18 ;  /* 0x000000081808722b */ /* 0x008fd00000000012 */
[----:B--2---:R-:W-:-:S08]  /*0680*/  DFMA R8, R12, R10, R8 ;  /* 0x0000000a0c08722b */ /* 0x004fd00000000008 */
[----:B----4-:R-:W-:-:S08]  /*0690*/  DFMA R8, R14, R16, R8 ;  /* 0x000000100e08722b */ /* 0x010fd00000000008 */
[----:B-----5:R-:W-:-:S11]  /*06a0*/  DFMA R18, R20, R22, R8 ;  /* 0x000000161412722b */ /* 0x020fd60000000008 */
.L_x_5:
[----:B------:R-:W-:Y:S05]  /*06b0*/  @!P0 BRA `(.L_x_2) ;  /* 0x00000000007c8947 */ /* 0x000fea0003800000 */
[----:B------:R-:W-:Y:S01]  /*06c0*/  ISETP.NE.AND P1, PT, R26, 0x1, PT ;  /* 0x000000011a00780c */ /* 0x000fe20003f25270 */
[----:B------:R-:W0:Y:S01]  /*06d0*/  LDC.64 R10, c[0x0][0x380] ;  /* 0x0000e000ff0a7b82 */ /* 0x000e220000000a00 */
[----:B------:R-:W-:-:S04]  /*06e0*/  LOP3.LUT R14, R5, 0x1, RZ, 0xc0, !PT ;  /* 0x00000001050e7812 */ /* 0x000fc800078ec0ff */
[----:B------:R-:W-:-:S03]  /*06f0*/  ISETP.NE.U32.AND P0, PT, R14, 0x1, PT ;  /* 0x000000010e00780c */ /* 0x000fc60003f05070 */
[----:B------:R-:W1:Y:S04]  /*0700*/  LDC.64 R20, c[0x0][0x388] ;  /* 0x0000e200ff147b82 */ /* 0x000e680000000a00 */
[CC--:B------:R-:W-:Y:S01]  /*0710*/  @P1 IADD3 R15, PT, PT, R6.reuse, R7.reuse, RZ ;  /* 0x00000007060f1210 */ /* 0x0c0fe20007ffe0ff */
[C---:B------:R-:W-:Y:S01]  /*0720*/  @P1 IMAD R17, R7.reuse, R0, R3 ;  /* 0x0000000007111224 */ /* 0x040fe200078e0203 */
[----:B------:R-:W-:Y:S01]  /*0730*/  @P1 IADD3 R16, P2, PT, R6, R7, RZ ;  /* 0x0000000706101210 */ /* 0x000fe20007f5e0ff */
[----:B------:R-:W-:Y:S01]  /*0740*/  @P1 VIADD R7, R7, 0x2 ;  /* 0x0000000207071836 */ /* 0x000fe20000000000 */
[----:B------:R-:W2:Y:S08]  /*0750*/  @P1 LDC.64 R8, c[0x0][0x380] ;  /* 0x0000e000ff081b82 */ /* 0x000eb00000000a00 */
[----:B------:R-:W3:Y:S01]  /*0760*/  LDC.64 R12, c[0x0][0x380] ;  /* 0x0000e000ff0c7b82 */ /* 0x000ee20000000a00 */
[----:B0-----:R-:W-:-:S06]  /*0770*/  @P1 IMAD.WIDE.U32 R14, R15, 0x8, R10 ;  /* 0x000000080f0e1825 */ /* 0x001fcc00078e000a */
[----:B------:R-:W4:Y:S01]  /*0780*/  @P1 LDG.E.64 R14, desc[UR4][R14.64] ;  /* 0x000000040e0e1981 */ /* 0x000f22000c1e1b00 */
[----:B------:R-:W0:Y:S01]  /*0790*/  LDC.64 R4, c[0x0][0x388] ;  /* 0x0000e200ff047b82 */ /* 0x000e220000000a00 */
[----:B-1----:R-:W-:Y:S01]  /*07a0*/  @P1 IMAD.WIDE R20, R17, 0x8, R20 ;  /* 0x0000000811141825 */ /* 0x002fe200078e0214 */
[----:B------:R-:W-:-:S04]  /*07b0*/  @P1 IADD3.X R17, PT, PT, RZ, RZ, RZ, P2, !PT ;  /* 0x000000ffff111210 */ /* 0x000fc800017fe4ff */
[----:B------:R-:W4:Y:S01]  /*07c0*/  @P1 LDG.E.64 R10, desc[UR4][R20.64] ;  /* 0x00000004140a1981 */ /* 0x000f22000c1e1b00 */
[----:B--2---:R-:W-:Y:S01]  /*07d0*/  @P1 LEA R8, P2, R16, R8, 0x3 ;  /* 0x0000000810081211 */ /* 0x004fe200078418ff */
[----:B------:R-:W-:-:S03]  /*07e0*/  @P1 IMAD.WIDE R22, R0, 0x8, R20 ;  /* 0x0000000800161825 */ /* 0x000fc600078e0214 */
[----:B------:R-:W-:Y:S01]  /*07f0*/  @P1 LEA.HI.X R9, R16, R9, R17, 0x3, P2 ;  /* 0x0000000910091211 */ /* 0x000fe200010f1c11 */
[----:B------:R-:W-:Y:S01]  /*0800*/  @!P0 IMAD R25, R7, R0, R3 ;  /* 0x0000000007198224 */ /* 0x000fe200078e0203 */
[----:B------:R-:W-:Y:S02]  /*0810*/  @!P0 IADD3 R17, PT, PT, R6, R7, RZ ;  /* 0x0000000706118210 */ /* 0x000fe40007ffe0ff */
[----:B------:R-:W2:Y:S04]  /*0820*/  @P1 LDG.E.64 R6, desc[UR4][R22.64] ;  /* 0x0000000416061981 */ /* 0x000ea8000c1e1b00 */
[----:B------:R-:W2:Y:S01]  /*0830*/  @P1 LDG.E.64 R8, desc[UR4][R8.64+0x8] ;  /* 0x0000080408081981 */ /* 0x000ea2000c1e1b00 */
[----:B---3--:R-:W-:-:S04]  /*0840*/  @!P0 IMAD.WIDE.U32 R12, R17, 0x8, R12 ;  /* 0x00000008110c8825 */ /* 0x008fc800078e000c */
[----:B0-----:R-:W-:Y:S02]  /*0850*/  @!P0 IMAD.WIDE R4, R25, 0x8, R4 ;  /* 0x0000000819048825 */ /* 0x001fe400078e0204 */
[----:B------:R-:W3:Y:S04]  /*0860*/  @!P0 LDG.E.64 R12, desc[UR4][R12.64] ;  /* 0x000000040c0c8981 */ /* 0x000ee8000c1e1b00 */
[----:B------:R-:W3:Y:S01]  /*0870*/  @!P0 LDG.E.64 R4, desc[UR4][R4.64] ;  /* 0x0000000404048981 */ /* 0x000ee2000c1e1b00 */
[----:B----4-:R-:W-:-:S08]  /*0880*/  @P1 DFMA R10, R14, R10, R18 ;  /* 0x0000000a0e0a122b */ /* 0x010fd00000000012 */
[----:B--2---:R-:W-:-:S08]  /*0890*/  @P1 DFMA R18, R8, R6, R10 ;  /* 0x000000060812122b */ /* 0x004fd0000000000a */
[----:B---3--:R-:W-:-:S11]  /*08a0*/  @!P0 DFMA R18, R12, R4, R18 ;  /* 0x000000040c12822b */ /* 0x008fd60000000012 */
.L_x_2:
[----:B------:R-:W0:Y:S01]  /*08b0*/  LDC.64 R4, c[0x0][0x390] ;  /* 0x0000e400ff047b82 */ /* 0x000e220000000a00 */
[----:B------:R-:W-:-:S04]  /*08c0*/  IMAD R3, R2, R0, R3 ;  /* 0x0000000002037224 */ /* 0x000fc800078e0203 */
[----:B0-----:R-:W-:-:S05]  /*08d0*/  IMAD.WIDE R2, R3, 0x8, R4 ;  /* 0x0000000803027825 */ /* 0x001fca00078e0204 */
[----:B------:R-:W-:Y:S01]  /*08e0*/  STG.E.64 desc[UR4][R2.64], R18 ;  /* 0x0000001202007986 */ /* 0x000fe2000c101b04 */
[----:B------:R-:W-:Y:S05]  /*08f0*/  EXIT ;  /* 0x000000000000794d */ /* 0x000fea0003800000 */
.L_x_6:
        /* <DEDUP_REMOVED lines=16> */
.L_x_8:


//--------------------- .nv.shared._Z27matrix_multiplication_tiledPdS_S_iii --------------------------
	.section	.nv.shared._Z27matrix_multiplication_tiledPdS_S_iii,"aw",@nobits
	.sectionflags	@""
	.align	8
.nv.shared._Z27matrix_multiplication_tiledPdS_S_iii:
	.zero		5376


//--------------------- .nv.shared.reserved.0     --------------------------
	.section	.nv.shared.reserved.0,"aw",@nobits
	.weak		__nv_reservedSMEM_offset_0_alias
	.size		__nv_reservedSMEM_offset_0_alias, 0, 64
	.other		__nv_reservedSMEM_offset_0_alias,@"STO_CUDA_RESERVED_SHARED STV_DEFAULT"
__nv_reservedSMEM_offset_0_alias:
	.zero		0
	.zero		64


//--------------------- .nv.constant0._Z27matrix_multiplication_tiledPdS_S_iii --------------------------
	.section	.nv.constant0._Z27matrix_multiplication_tiledPdS_S_iii,"a",@progbits
	.sectionflags	@""
	.align	4
.nv.constant0._Z27matrix_multiplication_tiledPdS_S_iii:
	.zero		932


//--------------------- .nv.constant0._Z21matrix_multiplicationPdS_S_iii --------------------------
	.section	.nv.constant0._Z21matrix_multiplicationPdS_S_iii,"a",@progbits
	.sectionflags	@""
	.align	4
.nv.constant0._Z21matrix_multiplicationPdS_S_iii:
	.zero		932


//--------------------- SYMBOLS --------------------------

	.type		.nv.reservedSmem.offset0,@object
	.size		.nv.reservedSmem.offset0,0x4
	.type		.nv.reservedSmem.cap,@object
	.size		.nv.reservedSmem.cap,0x4
